//
// Generated by NVIDIA NVVM Compiler
//
// Compiler Build ID: CL-36424714
// Cuda compilation tools, release 13.0, V13.0.88
// Based on NVVM 20.0.0
//

.version 9.0
.target sm_100
.address_size 64

	// .globl	_Z3addPiS_S_

.visible .entry _Z3addPiS_S_(
	.param .u64 .ptr .align 1 _Z3addPiS_S__param_0,
	.param .u64 .ptr .align 1 _Z3addPiS_S__param_1,
	.param .u64 .ptr .align 1 _Z3addPiS_S__param_2
)
{
	.reg .b32 	%r<8>;
	.reg .b64 	%rd<11>;

	ld.param.u64 	%rd1, [_Z3addPiS_S__param_0];
	ld.param.u64 	%rd2, [_Z3addPiS_S__param_1];
	ld.param.u64 	%rd3, [_Z3addPiS_S__param_2];
	cvta.to.global.u64 	%rd4, %rd3;
	cvta.to.global.u64 	%rd5, %rd2;
	cvta.to.global.u64 	%rd6, %rd1;
	mov.u32 	%r1, %tid.x;
	mov.u32 	%r2, %ctaid.x;
	mov.u32 	%r3, %ntid.x;
	mad.lo.s32 	%r4, %r2, %r3, %r1;
	mul.wide.u32 	%rd7, %r4, 4;
	add.s64 	%rd8, %rd6, %rd7;
	ld.global.u32 	%r5, [%rd8];
	add.s64 	%rd9, %rd5, %rd7;
	ld.global.u32 	%r6, [%rd9];
	add.s32 	%r7, %r6, %r5;
	add.s64 	%rd10, %rd4, %rd7;
	st.global.u32 	[%rd10], %r7;
	ret;

}


// ===== COMPILED SASS (sm_100) =====

	.target	sm_100

	.elftype	@"ET_EXEC"


//--------------------- .note.nv.tkinfo           --------------------------
	.section	.note.nv.tkinfo,"",@"SHT_NOTE"
	.sectionflags	@"SHF_NOTE_NV_TKINFO"
	.tkinfo
        /*0018*/ 	.word	0x00000002
        /*0030*/ 	.string	""
        /*0030*/ 	.string	"ptxas"
        /*0030*/ 	.string	"Cuda compilation tools, release 13.0, V13.0.88"
        /*0030*/ 	.string	"Build cuda_13.0.r13.0/compiler.36424714_0"
        /*0030*/ 	.string	"-arch sm_100 -m 64 "



//--------------------- .note.nv.cuinfo           --------------------------
	.section	.note.nv.cuinfo,"",@"SHT_NOTE"
	.sectionflags	@"SHF_NOTE_NV_CUINFO"
        /*0018*/ 	.short	0x0002
        /*001a*/ 	.short	0x0064
        /*001c*/ 	.short	0x0082
	.zero		2


//--------------------- .nv.info                  --------------------------
	.section	.nv.info,"",@"SHT_CUDA_INFO"
	.align	4


	//----- nvinfo : EIATTR_REGCOUNT
	.align		4
        /*0000*/ 	.byte	0x04, 0x2f
        /*0002*/ 	.short	(.L_1 - .L_0)
	.align		4
.L_0:
        /*0004*/ 	.word	index@(_Z3addPiS_S_)
        /*0008*/ 	.word	0x0000000c


	//----- nvinfo : EIATTR_FRAME_SIZE
	.align		4
.L_1:
        /*000c*/ 	.byte	0x04, 0x11
        /*000e*/ 	.short	(.L_3 - .L_2)
	.align		4
.L_2:
        /*0010*/ 	.word	index@(_Z3addPiS_S_)
        /*0014*/ 	.word	0x00000000


	//----- nvinfo : EIATTR_MIN_STACK_SIZE
	.align		4
.L_3:
        /*0018*/ 	.byte	0x04, 0x12
        /*001a*/ 	.short	(.L_5 - .L_4)
	.align		4
.L_4:
        /*001c*/ 	.word	index@(_Z3addPiS_S_)
        /*0020*/ 	.word	0x00000000
.L_5:


//--------------------- .nv.compat                --------------------------
	.section	.nv.compat,"",@"SHT_CUDA_COMPAT_INFO"
	.align	4
        /*0000*/ 	.byte	0x02, 0x09, 0x00, 0x00, 0x02, 0x02, 0x01, 0x00, 0x02, 0x05, 0x05, 0x00, 0x03, 0x07, 0x01, 0x01
        /*0010*/ 	.byte	0x02, 0x03, 0x00, 0x00, 0x02, 0x06, 0x01, 0x00, 0x04, 0x0b, 0x08, 0x00, 0x09, 0x00, 0x00, 0x00
        /*0020*/ 	.byte	0x00, 0x00, 0x00, 0x00


//--------------------- .nv.info._Z3addPiS_S_     --------------------------
	.section	.nv.info._Z3addPiS_S_,"",@"SHT_CUDA_INFO"
	.sectionflags	@""
	.align	4


	//----- nvinfo : EIATTR_CUDA_API_VERSION
	.align		4
        /*0000*/ 	.byte	0x04, 0x37
        /*0002*/ 	.short	(.L_7 - .L_6)
.L_6:
        /*0004*/ 	.word	0x00000082


	//----- nvinfo : EIATTR_KPARAM_INFO
	.align		4
.L_7:
        /*0008*/ 	.byte	0x04, 0x17
        /*000a*/ 	.short	(.L_9 - .L_8)
.L_8:
        /*000c*/ 	.word	0x00000000
        /*0010*/ 	.short	0x0002
        /*0012*/ 	.short	0x0010
        /*0014*/ 	.byte	0x00, 0xf5, 0x21, 0x00


	//----- nvinfo : EIATTR_KPARAM_INFO
	.align		4
.L_9:
        /*0018*/ 	.byte	0x04, 0x17
        /*001a*/ 	.short	(.L_11 - .L_10)
.L_10:
        /*001c*/ 	.word	0x00000000
        /*0020*/ 	.short	0x0001
        /*0022*/ 	.short	0x0008
        /*0024*/ 	.byte	0x00, 0xf5, 0x21, 0x00


	//----- nvinfo : EIATTR_KPARAM_INFO
	.align		4
.L_11:
        /*0028*/ 	.byte	0x04, 0x17
        /*002a*/ 	.short	(.L_13 - .L_12)
.L_12:
        /*002c*/ 	.word	0x00000000
        /*0030*/ 	.short	0x0000
        /*0032*/ 	.short	0x0000
        /*0034*/ 	.byte	0x00, 0xf5, 0x21, 0x00


	//----- nvinfo : EIATTR_SPARSE_MMA_MASK
	.align		4
.L_13:
        /*0038*/ 	.byte	0x03, 0x50
        /*003a*/ 	.short	0x0000


	//----- nvinfo : EIATTR_MAXREG_COUNT
	.align		4
        /*003c*/ 	.byte	0x03, 0x1b
        /*003e*/ 	.short	0x00ff


	//----- nvinfo : EIATTR_MERCURY_ISA_VERSION
	.align		4
        /*0040*/ 	.byte	0x03, 0x5f
        /*0042*/ 	.short	0x0101


	//----- nvinfo : EIATTR_VRC_CTA_INIT_COUNT
	.align		4
        /*0044*/ 	.byte	0x02, 0x4a
	.zero		1
	.zero		1


	//----- nvinfo : EIATTR_EXIT_INSTR_OFFSETS
	.align		4
        /*0048*/ 	.byte	0x04, 0x1c
        /*004a*/ 	.short	(.L_15 - .L_14)


	//   ....[0]....
.L_14:
        /*004c*/ 	.word	0x00000100


	//----- nvinfo : EIATTR_CBANK_PARAM_SIZE
	.align		4
.L_15:
        /*0050*/ 	.byte	0x03, 0x19
        /*0052*/ 	.short	0x0018


	//----- nvinfo : EIATTR_PARAM_CBANK
	.align		4
        /*0054*/ 	.byte	0x04, 0x0a
        /*0056*/ 	.short	(.L_17 - .L_16)
	.align		4
.L_16:
        /*0058*/ 	.word	index@(.nv.constant0._Z3addPiS_S_)
        /*005c*/ 	.short	0x0380
        /*005e*/ 	.short	0x0018


	//----- nvinfo : EIATTR_SW_WAR
	.align		4
.L_17:
        /*0060*/ 	.byte	0x04, 0x36
        /*0062*/ 	.short	(.L_19 - .L_18)
.L_18:
        /*0064*/ 	.word	0x00000008
.L_19:


//--------------------- .nv.callgraph             --------------------------
	.section	.nv.callgraph,"",@"SHT_CUDA_CALLGRAPH"
	.align	4
	.sectionentsize	8
	.align		4
        /*0000*/ 	.word	0x00000000
	.align		4
        /*0004*/ 	.word	0xffffffff
	.align		4
        /*0008*/ 	.word	0x00000000
	.align		4
        /*000c*/ 	.word	0xfffffffe
	.align		4
        /*0010*/ 	.word	0x00000000
	.align		4
        /*0014*/ 	.word	0xfffffffd
	.align		4
        /*0018*/ 	.word	0x00000000
	.align		4
        /*001c*/ 	.word	0xfffffffc


//--------------------- .text._Z3addPiS_S_        --------------------------
	.section	.text._Z3addPiS_S_,"ax",@progbits
	.align	128
        .global         _Z3addPiS_S_
        .type           _Z3addPiS_S_,@function
        .size           _Z3addPiS_S_,(.L_x_1 - _Z3addPiS_S_)
        .other          _Z3addPiS_S_,@"STO_CUDA_ENTRY STV_DEFAULT"
_Z3addPiS_S_:
.text._Z3addPiS_S_:
[----:B------:R-:W-:Y:S01]  /*0000*/  LDC R1, c[0x0][0x37c] ;  /* 0x0000df00ff017b82 */ /* 0x000fe20000000800 */
[----:B------:R-:W0:Y:S07]  /*0010*/  S2R R9, SR_TID.X ;  /* 0x0000000000097919 */ /* 0x000e2e0000002100 */
[----:B------:R-:W0:Y:S01]  /*0020*/  S2UR UR6, SR_CTAID.X ;  /* 0x00000000000679c3 */ /* 0x000e220000002500 */
[----:B------:R-:W1:Y:S07]  /*0030*/  LDCU.64 UR4, c[0x0][0x358] ;  /* 0x00006b00ff0477ac */ /* 0x000e6e0008000a00 */
[----:B------:R-:W0:Y:S08]  /*0040*/  LDC R0, c[0x0][0x360] ;  /* 0x0000d800ff007b82 */ /* 0x000e300000000800 */
[----:B------:R-:W2:Y:S08]  /*0050*/  LDC.64 R2, c[0x0][0x380] ;  /* 0x0000e000ff027b82 */ /* 0x000eb00000000a00 */
[----:B------:R-:W3:Y:S01]  /*0060*/  LDC.64 R4, c[0x0][0x388] ;  /* 0x0000e200ff047b82 */ /* 0x000ee20000000a00 */
[----:B0-----:R-:W-:-:S07]  /*0070*/  IMAD R9, R0, UR6, R9 ;  /* 0x0000000600097c24 */ /* 0x001fce000f8e0209 */
[----:B------:R-:W0:Y:S01]  /*0080*/  LDC.64 R6, c[0x0][0x390] ;  /* 0x0000e400ff067b82 */ /* 0x000e220000000a00 */
[----:B--2---:R-:W-:-:S06]  /*0090*/  IMAD.WIDE.U32 R2, R9, 0x4, R2 ;  /* 0x0000000409027825 */ /* 0x004fcc00078e0002 */
[----:B-1----:R-:W2:Y:S01]  /*00a0*/  LDG.E R2, desc[UR4][R2.64] ;  /* 0x0000000402027981 */ /* 0x002ea2000c1e1900 */
[----:B---3--:R-:W-:-:S06]  /*00b0*/  IMAD.WIDE.U32 R4, R9, 0x4, R4 ;  /* 0x0000000409047825 */ /* 0x008fcc00078e0004 */
[----:B------:R-:W2:Y:S01]  /*00c0*/  LDG.E R5, desc[UR4][R4.64] ;  /* 0x0000000404057981 */ /* 0x000ea2000c1e1900 */
[----:B0-----:R-:W-:Y:S01]  /*00d0*/  IMAD.WIDE.U32 R6, R9, 0x4, R6 ;  /* 0x0000000409067825 */ /* 0x001fe200078e0006 */
[----:B--2---:R-:W-:-:S05]  /*00e0*/  IADD3 R9, PT, PT, R2, R5, RZ ;  /* 0x0000000502097210 */ /* 0x004fca0007ffe0ff */
[----:B------:R-:W-:Y:S01]  /*00f0*/  STG.E desc[UR4][R6.64], R9 ;  /* 0x0000000906007986 */ /* 0x000fe2000c101904 */
[----:B------:R-:W-:Y:S05]  /*0100*/  EXIT ;  /* 0x000000000000794d */ /* 0x000fea0003800000 */
.L_x_0:
[----:B------:R-:W-:-:S00]  /*0110*/  BRA `(.L_x_0) ;  /* 0xfffffffc00fc7947 */ /* 0x000fc0000383ffff */
[----:B------:R-:W-:-:S00]  /*0120*/  NOP ;  /* 0x0000000000007918 */ /* 0x000fc00000000000 */
        /* <DEDUP_REMOVED lines=13> */
.L_x_1:


//--------------------- .nv.shared.reserved.0     --------------------------
	.section	.nv.shared.reserved.0,"aw",@nobits
	.weak		__nv_reservedSMEM_offset_0_alias
	.size		__nv_reservedSMEM_offset_0_alias, 0, 64
	.other		__nv_reservedSMEM_offset_0_alias,@"STO_CUDA_RESERVED_SHARED STV_DEFAULT"
__nv_reservedSMEM_offset_0_alias:
	.zero		0
	.zero		64


//--------------------- .nv.constant0._Z3addPiS_S_ --------------------------
	.section	.nv.constant0._Z3addPiS_S_,"a",@progbits
	.sectionflags	@""
	.align	4
.nv.constant0._Z3addPiS_S_:
	.zero		920


//--------------------- SYMBOLS --------------------------

	.type		.nv.reservedSmem.offset0,@object
	.size		.nv.reservedSmem.offset0,0x4
